	.headerflags	@"EF_CUDA_TEXMODE_UNIFIED EF_CUDA_64BIT_ADDRESS EF_CUDA_ACCELERATORS EF_CUDA_SM90 EF_CUDA_VIRTUAL_SM(EF_CUDA_SM90)"
	.elftype	@"ET_EXEC"


//--------------------- .nv.info                  --------------------------
	.section	.nv.info,"",@"SHT_CUDA_INFO"
	.align	4


	//----- nvinfo : EIATTR_REGCOUNT
	.align		4
        /*0000*/ 	.byte	0x04, 0x2f
        /*0002*/ 	.short	(.L_1 - .L_0)
	.align		4
.L_0:
        /*0004*/ 	.word	index@(triton_poi_fused_add_avg_pool2d_convolution_div_leaky_relu_13)
        /*0008*/ 	.word	0x00000028


	//----- nvinfo : EIATTR_MIN_STACK_SIZE
	.align		4
.L_1:
        /*000c*/ 	.byte	0x04, 0x12
        /*000e*/ 	.short	(.L_3 - .L_2)
	.align		4
.L_2:
        /*0010*/ 	.word	index@(triton_poi_fused_add_avg_pool2d_convolution_div_leaky_relu_13)
        /*0014*/ 	.word	0x00000000


	//----- nvinfo : EIATTR_FRAME_SIZE
	.align		4
.L_3:
        /*0018*/ 	.byte	0x04, 0x11
        /*001a*/ 	.short	(.L_5 - .L_4)
	.align		4
.L_4:
        /*001c*/ 	.word	index@(triton_poi_fused_add_avg_pool2d_convolution_div_leaky_relu_13)
        /*0020*/ 	.word	0x00000000


	//----- nvinfo : EIATTR_MIN_STACK_SIZE
	.align		4
.L_5:
        /*0024*/ 	.byte	0x04, 0x12
        /*0026*/ 	.short	(.L_7 - .L_6)
	.align		4
.L_6:
        /*0028*/ 	.word	index@(triton_poi_fused_add_avg_pool2d_convolution_div_leaky_relu_13)
        /*002c*/ 	.word	0x00000000
.L_7:


//--------------------- .nv.info.triton_poi_fused_add_avg_pool2d_convolution_div_leaky_relu_13 --------------------------
	.section	.nv.info.triton_poi_fused_add_avg_pool2d_convolution_div_leaky_relu_13,"",@"SHT_CUDA_INFO"
	.sectionflags	@""
	.align	4


	//----- nvinfo : EIATTR_CUDA_API_VERSION
	.align		4
        /*0000*/ 	.byte	0x04, 0x37
        /*0002*/ 	.short	(.L_9 - .L_8)
.L_8:
        /*0004*/ 	.word	0x0000007c


	//----- nvinfo : EIATTR_KPARAM_INFO
	.align		4
.L_9:
        /*0008*/ 	.byte	0x04, 0x17
        /*000a*/ 	.short	(.L_11 - .L_10)
.L_10:
        /*000c*/ 	.word	0x00000000
        /*0010*/ 	.short	0x0005
        /*0012*/ 	.short	0x0028
        /*0014*/ 	.byte	0x00, 0xf0, 0x11, 0x00


	//----- nvinfo : EIATTR_KPARAM_INFO
	.align		4
.L_11:
        /*0018*/ 	.byte	0x04, 0x17
        /*001a*/ 	.short	(.L_13 - .L_12)
.L_12:
        /*001c*/ 	.word	0x00000000
        /*0020*/ 	.short	0x0004
        /*0022*/ 	.short	0x0020
        /*0024*/ 	.byte	0x00, 0xf4, 0x21, 0x00


	//----- nvinfo : EIATTR_KPARAM_INFO
	.align		4
.L_13:
        /*0028*/ 	.byte	0x04, 0x17
        /*002a*/ 	.short	(.L_15 - .L_14)
.L_14:
        /*002c*/ 	.word	0x00000000
        /*0030*/ 	.short	0x0003
        /*0032*/ 	.short	0x0018
        /*0034*/ 	.byte	0x00, 0xf4, 0x21, 0x00


	//----- nvinfo : EIATTR_KPARAM_INFO
	.align		4
.L_15:
        /*0038*/ 	.byte	0x04, 0x17
        /*003a*/ 	.short	(.L_17 - .L_16)
.L_16:
        /*003c*/ 	.word	0x00000000
        /*0040*/ 	.short	0x0002
        /*0042*/ 	.short	0x0010
        /*0044*/ 	.byte	0x00, 0xf4, 0x21, 0x00


	//----- nvinfo : EIATTR_KPARAM_INFO
	.align		4
.L_17:
        /*0048*/ 	.byte	0x04, 0x17
        /*004a*/ 	.short	(.L_19 - .L_18)
.L_18:
        /*004c*/ 	.word	0x00000000
        /*0050*/ 	.short	0x0001
        /*0052*/ 	.short	0x0008
        /*0054*/ 	.byte	0x00, 0xf4, 0x21, 0x00


	//----- nvinfo : EIATTR_KPARAM_INFO
	.align		4
.L_19:
        /*0058*/ 	.byte	0x04, 0x17
        /*005a*/ 	.short	(.L_21 - .L_20)
.L_20:
        /*005c*/ 	.word	0x00000000
        /*0060*/ 	.short	0x0000
        /*0062*/ 	.short	0x0000
        /*0064*/ 	.byte	0x00, 0xf4, 0x21, 0x00


	//----- nvinfo : EIATTR_SPARSE_MMA_MASK
	.align		4
.L_21:
        /*0068*/ 	.byte	0x03, 0x50
        /*006a*/ 	.short	0x0000


	//----- nvinfo : EIATTR_MAXREG_COUNT
	.align		4
        /*006c*/ 	.byte	0x03, 0x1b
        /*006e*/ 	.short	0x00ff


	//----- nvinfo : EIATTR_EXIT_INSTR_OFFSETS
	.align		4
        /*0070*/ 	.byte	0x04, 0x1c
        /*0072*/ 	.short	(.L_23 - .L_22)


	//   ....[0]....
.L_22:
        /*0074*/ 	.word	0x00000c10


	//----- nvinfo : EIATTR_REQNTID
	.align		4
.L_23:
        /*0078*/ 	.byte	0x04, 0x10
        /*007a*/ 	.short	(.L_25 - .L_24)
.L_24:
        /*007c*/ 	.word	0x00000080
        /*0080*/ 	.word	0x00000001
        /*0084*/ 	.word	0x00000001


	//----- nvinfo : EIATTR_CBANK_PARAM_SIZE
	.align		4
.L_25:
        /*0088*/ 	.byte	0x03, 0x19
        /*008a*/ 	.short	0x002c


	//----- nvinfo : EIATTR_PARAM_CBANK
	.align		4
        /*008c*/ 	.byte	0x04, 0x0a
        /*008e*/ 	.short	(.L_27 - .L_26)
	.align		4
.L_26:
        /*0090*/ 	.word	index@(.nv.constant0.triton_poi_fused_add_avg_pool2d_convolution_div_leaky_relu_13)
        /*0094*/ 	.short	0x0210
        /*0096*/ 	.short	0x002c


	//----- nvinfo : EIATTR_SW_WAR
	.align		4
.L_27:
        /*0098*/ 	.byte	0x04, 0x36
        /*009a*/ 	.short	(.L_29 - .L_28)
.L_28:
        /*009c*/ 	.word	0x00000008
.L_29:


//--------------------- .nv.callgraph             --------------------------
	.section	.nv.callgraph,"",@"SHT_CUDA_CALLGRAPH"
	.align	4
	.sectionentsize	8
	.align		4
        /*0000*/ 	.word	0x00000000
	.align		4
        /*0004*/ 	.word	0xffffffff
	.align		4
        /*0008*/ 	.word	0x00000000
	.align		4
        /*000c*/ 	.word	0xfffffffe
	.align		4
        /*0010*/ 	.word	0x00000000
	.align		4
        /*0014*/ 	.word	0xfffffffd
	.align		4
        /*0018*/ 	.word	0x00000000
	.align		4
        /*001c*/ 	.word	0xfffffffc


//--------------------- .text.triton_poi_fused_add_avg_pool2d_convolution_div_leaky_relu_13 --------------------------
	.section	.text.triton_poi_fused_add_avg_pool2d_convolution_div_leaky_relu_13,"ax",@progbits
	.sectionflags	@"SHF_BARRIERS=1"
	.align	128
        .global         triton_poi_fused_add_avg_pool2d_convolution_div_leaky_relu_13
        .type           triton_poi_fused_add_avg_pool2d_convolution_div_leaky_relu_13,@function
        .size           triton_poi_fused_add_avg_pool2d_convolution_div_leaky_relu_13,(.L_x_1 - triton_poi_fused_add_avg_pool2d_convolution_div_leaky_relu_13)
        .other          triton_poi_fused_add_avg_pool2d_convolution_div_leaky_relu_13,@"STO_CUDA_ENTRY STV_DEFAULT"
triton_poi_fused_add_avg_pool2d_convolution_div_leaky_relu_13:
.text.triton_poi_fused_add_avg_pool2d_convolution_div_leaky_relu_13:
[----:B------:R-:W-:Y:S01]  /*0000*/  LDC R1, c[0x0][0x28] ;  /* 0x00000a00ff017b82 */ /* 0x000fe20000000800 */
[----:B------:R-:W1:Y:S07]  /*0010*/  S2R R0, SR_TID.X ;  /* 0x0000000000007919 */ /* 0x000e6e0000002100 */
[----:B------:R-:W2:Y:S01]  /*0020*/  LDC.64 R32, c[0x0][0x218] ;  /* 0x00008600ff207b82 */ /* 0x000ea20000000a00 */
[----:B------:R-:W-:Y:S01]  /*0030*/  ULDC.64 UR4, c[0x0][0x218] ;  /* 0x0000860000047ab9 */ /* 0x000fe20000000a00 */
[----:B------:R-:W-:Y:S01]  /*0040*/  ULDC.64 UR6, c[0x0][0x208] ;  /* 0x0000820000067ab9 */ /* 0x000fe20000000a00 */
[----:B------:R-:W3:Y:S01]  /*0050*/  S2R R4, SR_CTAID.X ;  /* 0x0000000000047919 */ /* 0x000ee20000002500 */
[----:B------:R-:W-:-:S04]  /*0060*/  ULDC.64 UR8, c[0x0][0x228] ;  /* 0x00008a0000087ab9 */ /* 0x000fc80000000a00 */
[----:B------:R-:W4:Y:S01]  /*0070*/  LDC.64 R36, c[0x0][0x230] ;  /* 0x00008c00ff247b82 */ /* 0x000f220000000a00 */
[----:B-1----:R-:W-:Y:S02]  /*0080*/  SHF.L.U32 R3, R0, 0x3, RZ ;  /* 0x0000000300037819 */ /* 0x002fe400000006ff */
[----:B---3--:R-:W-:Y:S02]  /*0090*/  SHF.L.U32 R24, R4, 0xa, RZ ;  /* 0x0000000a04187819 */ /* 0x008fe400000006ff */
[----:B------:R-:W-:Y:S02]  /*00a0*/  LOP3.LUT R3, R3, 0x3f8, RZ, 0xc0, !PT ;  /* 0x000003f803037812 */ /* 0x000fe400078ec0ff */
[----:B------:R-:W-:Y:S02]  /*00b0*/  SHF.R.S32.HI R13, RZ, 0x15, R4 ;  /* 0x00000015ff0d7819 */ /* 0x000fe40000011404 */
[----:B------:R-:W-:Y:S02]  /*00c0*/  LOP3.LUT R2, R24, R3, RZ, 0xfc, !PT ;  /* 0x0000000318027212 */ /* 0x000fe400078efcff */
[----:B------:R-:W-:-:S02]  /*00d0*/  SGXT R13, R13, 0x1 ;  /* 0x000000010d0d781a */ /* 0x000fc40000000200 */
[----:B------:R-:W-:Y:S02]  /*00e0*/  SHF.R.S32.HI R5, RZ, 0x1f, R2 ;  /* 0x0000001fff057819 */ /* 0x000fe40000011402 */
[-C--:B------:R-:W-:Y:S02]  /*00f0*/  LEA.HI R7, R13, R2.reuse, RZ, 0xe ;  /* 0x000000020d077211 */ /* 0x080fe400078f70ff */
[----:B------:R-:W-:-:S03]  /*0100*/  LEA.HI R5, R5, R2, RZ, 0x7 ;  /* 0x0000000205057211 */ /* 0x000fc600078f38ff */
[----:B------:R-:W-:Y:S01]  /*0110*/  IMAD.SHL.U32 R8, R7, 0x4, RZ ;  /* 0x0000000407087824 */ /* 0x000fe200078e00ff */
[----:B------:R-:W-:Y:S02]  /*0120*/  SHF.R.S32.HI R4, RZ, 0x7, R5 ;  /* 0x00000007ff047819 */ /* 0x000fe40000011405 */
[----:B------:R-:W-:Y:S02]  /*0130*/  LOP3.LUT R5, R5, 0xffffff80, RZ, 0xc0, !PT ;  /* 0xffffff8005057812 */ /* 0x000fe400078ec0ff */
[----:B------:R-:W-:Y:S02]  /*0140*/  LEA.HI R6, R4, R4, RZ, 0x7 ;  /* 0x0000000404067211 */ /* 0x000fe400078f38ff */
[----:B------:R-:W-:Y:S02]  /*0150*/  LOP3.LUT R8, R8, 0xffff0000, RZ, 0xc0, !PT ;  /* 0xffff000008087812 */ /* 0x000fe400078ec0ff */
[----:B------:R-:W-:Y:S02]  /*0160*/  LOP3.LUT R7, R6, 0xffff80, RZ, 0xc0, !PT ;  /* 0x00ffff8006077812 */ /* 0x000fe400078ec0ff */
[----:B------:R-:W-:-:S02]  /*0170*/  IADD3 R26, R2, -R5, RZ ;  /* 0x80000005021a7210 */ /* 0x000fc40007ffe0ff */
[----:B------:R-:W-:-:S05]  /*0180*/  IADD3 R7, R4, -R7, RZ ;  /* 0x8000000704077210 */ /* 0x000fca0007ffe0ff */
[----:B------:R-:W-:-:S04]  /*0190*/  IMAD R30, R7, 0x100, R8 ;  /* 0x00000100071e7824 */ /* 0x000fc800078e0208 */
[--C-:B------:R-:W-:Y:S01]  /*01a0*/  IMAD.IADD R5, R26, 0x1, R30.reuse ;  /* 0x000000011a057824 */ /* 0x100fe200078e021e */
[----:B------:R-:W-:Y:S02]  /*01b0*/  SHF.R.S32.HI R12, RZ, 0x1f, R30 ;  /* 0x0000001fff0c7819 */ /* 0x000fe4000001141e */
[----:B------:R-:W-:Y:S01]  /*01c0*/  IADD3 R6, P0, R26, R30, RZ ;  /* 0x0000001e1a067210 */ /* 0x000fe20007f1e0ff */
[----:B--2---:R-:W-:-:S03]  /*01d0*/  IMAD.WIDE R4, R5, 0x4, R32 ;  /* 0x0000000405047825 */ /* 0x004fc600078e0220 */
[----:B------:R-:W-:Y:S02]  /*01e0*/  LEA.HI.X.SX32 R7, R26, R12, 0x1, P0 ;  /* 0x0000000c1a077211 */ /* 0x000fe400000f0eff */
[C---:B------:R-:W-:Y:S02]  /*01f0*/  LEA R8, P0, R6.reuse, UR4, 0x2 ;  /* 0x0000000406087c11 */ /* 0x040fe4000f8010ff */
[----:B------:R-:W-:Y:S02]  /*0200*/  LOP3.LUT R14, R24, 0x4, R3, 0xfe, !PT ;  /* 0x00000004180e7812 */ /* 0x000fe400078efe03 */
[----:B------:R-:W-:Y:S02]  /*0210*/  LEA.HI.X R9, R6, UR5, R7, 0x2, P0 ;  /* 0x0000000506097c11 */ /* 0x000fe400080f1407 */
[----:B------:R-:W-:Y:S01]  /*0220*/  LEA.HI R13, R13, R14, RZ, 0x7 ;  /* 0x0000000e0d0d7211 */ /* 0x000fe200078f38ff */
[----:B------:R-:W2:Y:S04]  /*0230*/  LDG.E.128 R4, desc[UR6][R4.64] ;  /* 0x0000000604047981 */ /* 0x000ea8000c1e1d00 */
[----:B------:R-:W2:Y:S01]  /*0240*/  LDG.E.128 R8, desc[UR6][R8.64+0x200] ;  /* 0x0002000608087981 */ /* 0x000ea2000c1e1d00 */
[----:B------:R-:W-:-:S04]  /*0250*/  LOP3.LUT R13, R13, 0xffffff80, RZ, 0xc0, !PT ;  /* 0xffffff800d0d7812 */ /* 0x000fc800078ec0ff */
[----:B------:R-:W-:-:S04]  /*0260*/  IADD3 R25, R14, -R13, RZ ;  /* 0x8000000d0e197210 */ /* 0x000fc80007ffe0ff */
[----:B------:R-:W-:Y:S01]  /*0270*/  IADD3 R14, P0, R25, R30, RZ ;  /* 0x0000001e190e7210 */ /* 0x000fe20007f1e0ff */
[C---:B------:R-:W-:Y:S01]  /*0280*/  IMAD.IADD R13, R25.reuse, 0x1, R30 ;  /* 0x00000001190d7824 */ /* 0x040fe200078e021e */
[----:B------:R-:W-:Y:S02]  /*0290*/  IADD3 R31, R30, 0x8000, RZ ;  /* 0x000080001e1f7810 */ /* 0x000fe40007ffe0ff */
[----:B------:R-:W-:Y:S01]  /*02a0*/  LEA.HI.X.SX32 R15, R25, R12, 0x1, P0 ;  /* 0x0000000c190f7211 */ /* 0x000fe200000f0eff */
[----:B------:R-:W-:Y:S01]  /*02b0*/  IMAD.WIDE R12, R13, 0x4, R32 ;  /* 0x000000040d0c7825 */ /* 0x000fe200078e0220 */
[----:B------:R-:W-:-:S03]  /*02c0*/  LEA R16, P0, R14, UR4, 0x2 ;  /* 0x000000040e107c11 */ /* 0x000fc6000f8010ff */
[----:B------:R-:W-:Y:S01]  /*02d0*/  IMAD.IADD R21, R26, 0x1, R31 ;  /* 0x000000011a157824 */ /* 0x000fe200078e021f */
[----:B------:R-:W-:Y:S02]  /*02e0*/  LEA.HI.X R17, R14, UR5, R15, 0x2, P0 ;  /* 0x000000050e117c11 */ /* 0x000fe400080f140f */
[----:B------:R-:W3:Y:S01]  /*02f0*/  LDG.E.128 R12, desc[UR6][R12.64] ;  /* 0x000000060c0c7981 */ /* 0x000ee2000c1e1d00 */
[----:B------:R-:W-:-:S03]  /*0300*/  IMAD.WIDE R20, R21, 0x4, R32 ;  /* 0x0000000415147825 */ /* 0x000fc600078e0220 */
[----:B------:R-:W3:Y:S04]  /*0310*/  LDG.E.128 R16, desc[UR6][R16.64+0x200] ;  /* 0x0002000610107981 */ /* 0x000ee8000c1e1d00 */
[----:B------:R-:W5:Y:S01]  /*0320*/  LDG.E.128 R20, desc[UR6][R20.64] ;  /* 0x0000000614147981 */ /* 0x000f62000c1e1d00 */
[----:B--2---:R-:W-:Y:S01]  /*0330*/  FADD R28, R5, R9 ;  /* 0x00000009051c7221 */ /* 0x004fe20000000000 */
[----:B------:R-:W-:Y:S01]  /*0340*/  IADD3 R5, R25, R31, RZ ;  /* 0x0000001f19057210 */ /* 0x000fe20007ffe0ff */
[----:B------:R-:W-:-:S04]  /*0350*/  FADD R27, R4, R8 ;  /* 0x00000008041b7221 */ /* 0x000fc80000000000 */
[----:B------:R-:W-:-:S04]  /*0360*/  IMAD.WIDE R4, R5, 0x4, R32 ;  /* 0x0000000405047825 */ /* 0x000fc800078e0220 */
[----:B------:R-:W-:Y:S01]  /*0370*/  FADD R29, R6, R10 ;  /* 0x0000000a061d7221 */ /* 0x000fe20000000000 */
[----:B------:R-:W-:Y:S02]  /*0380*/  FADD R8, R7, R11 ;  /* 0x0000000b07087221 */ /* 0x000fe40000000000 */
[----:B------:R-:W2:Y:S01]  /*0390*/  LDG.E.128 R4, desc[UR6][R4.64] ;  /* 0x0000000604047981 */ /* 0x000ea2000c1e1d00 */
[----:B------:R-:W-:-:S05]  /*03a0*/  VIADD R9, R30, 0x8080 ;  /* 0x000080801e097836 */ /* 0x000fca0000000000 */
[----:B------:R-:W-:Y:S01]  /*03b0*/  IADD3 R11, R26, R9, RZ ;  /* 0x000000091a0b7210 */ /* 0x000fe20007ffe0ff */
[----:B---3--:R-:W-:Y:S01]  /*03c0*/  FADD R31, R12, R16 ;  /* 0x000000100c1f7221 */ /* 0x008fe20000000000 */
[----:B------:R-:W-:Y:S01]  /*03d0*/  FADD R16, R13, R17 ;  /* 0x000000110d107221 */ /* 0x000fe20000000000 */
[----:B------:R-:W-:Y:S02]  /*03e0*/  IMAD.IADD R13, R25, 0x1, R9 ;  /* 0x00000001190d7824 */ /* 0x000fe400078e0209 */
[----:B-----5:R-:W-:Y:S01]  /*03f0*/  FADD R30, R23, R8 ;  /* 0x00000008171e7221 */ /* 0x020fe20000000000 */
[----:B------:R-:W-:-:S04]  /*0400*/  IMAD.WIDE R8, R11, 0x4, R32 ;  /* 0x000000040b087825 */ /* 0x000fc800078e0220 */
[----:B------:R-:W-:-:S04]  /*0410*/  IMAD.WIDE R12, R13, 0x4, R32 ;  /* 0x000000040d0c7825 */ /* 0x000fc800078e0220 */
[----:B------:R-:W-:Y:S01]  /*0420*/  FADD R17, R14, R18 ;  /* 0x000000120e117221 */ /* 0x000fe20000000000 */
[----:B------:R-:W3:Y:S01]  /*0430*/  LDG.E.128 R8, desc[UR6][R8.64] ;  /* 0x0000000608087981 */ /* 0x000ee2000c1e1d00 */
[----:B------:R-:W-:Y:S01]  /*0440*/  FADD R18, R15, R19 ;  /* 0x000000130f127221 */ /* 0x000fe20000000000 */
[----:B------:R-:W1:Y:S02]  /*0450*/  LDC.64 R32, c[0x0][0x210] ;  /* 0x00008400ff207b82 */ /* 0x000e640000000a00 */
[----:B------:R-:W5:Y:S01]  /*0460*/  LDG.E.128 R12, desc[UR6][R12.64] ;  /* 0x000000060c0c7981 */ /* 0x000f62000c1e1d00 */
[----:B------:R-:W-:Y:S01]  /*0470*/  FADD R28, R21, R28 ;  /* 0x0000001c151c7221 */ /* 0x000fe20000000000 */
[----:B------:R-:W-:Y:S01]  /*0480*/  FADD R27, R20, R27 ;  /* 0x0000001b141b7221 */ /* 0x000fe20000000000 */
[----:B------:R-:W-:Y:S01]  /*0490*/  FADD R29, R22, R29 ;  /* 0x0000001d161d7221 */ /* 0x000fe20000000000 */
[----:B-1----:R-:W-:-:S04]  /*04a0*/  IMAD.WIDE R34, R2, 0x4, R32 ;  /* 0x0000000402227825 */ /* 0x002fc800078e0220 */
[----:B--2---:R-:W-:Y:S01]  /*04b0*/  FADD R16, R5, R16 ;  /* 0x0000001005107221 */ /* 0x004fe20000000000 */
[----:B------:R-:W-:Y:S02]  /*04c0*/  FADD R23, R4, R31 ;  /* 0x0000001f04177221 */ /* 0x000fe40000000000 */
[----:B------:R-:W1:Y:S01]  /*04d0*/  LDC.64 R4, c[0x0][0x220] ;  /* 0x00008800ff047b82 */ /* 0x000e620000000a00 */
[----:B------:R-:W-:Y:S01]  /*04e0*/  FADD R17, R6, R17 ;  /* 0x0000001106117221 */ /* 0x000fe20000000000 */
[----:B------:R-:W-:Y:S01]  /*04f0*/  FADD R18, R7, R18 ;  /* 0x0000001207127221 */ /* 0x000fe20000000000 */
[----:B---3--:R-:W-:Y:S01]  /*0500*/  FADD R20, R8, R27 ;  /* 0x0000001b08147221 */ /* 0x008fe20000000000 */
[----:B------:R-:W-:Y:S01]  /*0510*/  FADD R21, R9, R28 ;  /* 0x0000001c09157221 */ /* 0x000fe20000000000 */
[----:B-1----:R-:W-:-:S04]  /*0520*/  IMAD.WIDE R8, R26, 0x4, R4 ;  /* 0x000000041a087825 */ /* 0x002fc800078e0204 */
[----:B-----5:R-:W-:Y:S01]  /*0530*/  FADD R27, R13, R16 ;  /* 0x000000100d1b7221 */ /* 0x020fe20000000000 */
[----:B------:R-:W-:Y:S01]  /*0540*/  FADD R26, R14, R17 ;  /* 0x000000110e1a7221 */ /* 0x000fe20000000000 */
[----:B------:R-:W-:-:S04]  /*0550*/  IMAD.WIDE R16, R25, 0x4, R4 ;  /* 0x0000000419107825 */ /* 0x000fc800078e0204 */
[----:B------:R-:W-:Y:S01]  /*0560*/  FADD R22, R10, R29 ;  /* 0x0000001d0a167221 */ /* 0x000fe20000000000 */
[----:B------:R-:W-:Y:S01]  /*0570*/  FADD R30, R11, R30 ;  /* 0x0000001e0b1e7221 */ /* 0x000fe20000000000 */
[----:B------:R-:W2:Y:S01]  /*0580*/  LDG.E.128 R4, desc[UR6][R34.64] ;  /* 0x0000000622047981 */ /* 0x000ea2000c1e1d00 */
[----:B------:R-:W-:Y:S01]  /*0590*/  FADD R23, R12, R23 ;  /* 0x000000170c177221 */ /* 0x000fe20000000000 */
[----:B------:R-:W-:Y:S02]  /*05a0*/  FADD R28, R15, R18 ;  /* 0x000000120f1c7221 */ /* 0x000fe40000000000 */
[----:B------:R-:W2:Y:S04]  /*05b0*/  LDG.E.EL.128 R8, desc[UR6][R8.64] ;  /* 0x0000000608087981 */ /* 0x000ea8000c2e1d00 */
[----:B------:R-:W3:Y:S04]  /*05c0*/  LDG.E.128 R12, desc[UR6][R34.64+0x10] ;  /* 0x00001006220c7981 */ /* 0x000ee8000c1e1d00 */
[----:B------:R-:W3:Y:S01]  /*05d0*/  LDG.E.EL.128 R16, desc[UR6][R16.64] ;  /* 0x0000000610107981 */ /* 0x000ee2000c2e1d00 */
[----:B------:R-:W1:Y:S01]  /*05e0*/  S2UR UR5, SR_CgaCtaId ;  /* 0x00000000000579c3 */ /* 0x000e620000008800 */
[----:B------:R-:W-:-:S02]  /*05f0*/  UMOV UR4, 0x400 ;  /* 0x0000040000047882 */ /* 0x000fc40000000000 */
[----:B-1----:R-:W-:-:S06]  /*0600*/  UPRMT UR4, UR5, 0x654, UR4 ;  /* 0x0000065405047896 */ /* 0x002fcc0008000004 */
[----:B------:R-:W-:Y:S02]  /*0610*/  LEA R3, R3, UR4, 0x2 ;  /* 0x0000000403037c11 */ /* 0x000fe4000f8e10ff */
[----:B------:R-:W-:Y:S01]  /*0620*/  SHF.L.U32 R0, R0, 0x2, RZ ;  /* 0x0000000200007819 */ /* 0x000fe200000006ff */
[----:B--2---:R-:W-:Y:S01]  /*0630*/  FADD R25, R4, R8 ;  /* 0x0000000804197221 */ /* 0x004fe20000000000 */
[----:B------:R-:W-:Y:S01]  /*0640*/  FADD R4, R5, R9 ;  /* 0x0000000905047221 */ /* 0x000fe20000000000 */
[----:B------:R-:W-:Y:S01]  /*0650*/  FADD R5, R6, R10 ;  /* 0x0000000a06057221 */ /* 0x000fe20000000000 */
[----:B------:R-:W-:Y:S01]  /*0660*/  FADD R7, R7, R11 ;  /* 0x0000000b07077221 */ /* 0x000fe20000000000 */
[----:B---3--:R-:W-:Y:S01]  /*0670*/  FADD R9, R14, R18 ;  /* 0x000000120e097221 */ /* 0x008fe20000000000 */
[----:B------:R-:W-:Y:S01]  /*0680*/  FADD R8, R13, R17 ;  /* 0x000000110d087221 */ /* 0x000fe20000000000 */
[----:B------:R-:W-:Y:S01]  /*0690*/  FADD R12, R12, R16 ;  /* 0x000000100c0c7221 */ /* 0x000fe20000000000 */
[----:B------:R-:W-:Y:S01]  /*06a0*/  FADD R11, R15, R19 ;  /* 0x000000130f0b7221 */ /* 0x000fe20000000000 */
[----:B------:R-:W-:Y:S01]  /*06b0*/  FFMA R6, R22, 0.25, R5 ;  /* 0x3e80000016067823 */ /* 0x000fe20000000005 */
[----:B------:R-:W-:Y:S01]  /*06c0*/  FFMA R10, R26, 0.25, R9 ;  /* 0x3e8000001a0a7823 */ /* 0x000fe20000000009 */
[----:B------:R-:W-:Y:S01]  /*06d0*/  FFMA R5, R21, 0.25, R4 ;  /* 0x3e80000015057823 */ /* 0x000fe20000000004 */
[----:B------:R-:W-:Y:S01]  /*06e0*/  FFMA R9, R27, 0.25, R8 ;  /* 0x3e8000001b097823 */ /* 0x000fe20000000008 */
[----:B------:R-:W-:Y:S01]  /*06f0*/  FFMA R7, R30, 0.25, R7 ;  /* 0x3e8000001e077823 */ /* 0x000fe20000000007 */
[----:B------:R-:W-:Y:S01]  /*0700*/  FFMA R4, R20, 0.25, R25 ;  /* 0x3e80000014047823 */ /* 0x000fe20000000019 */
[----:B------:R-:W-:Y:S01]  /*0710*/  FFMA R11, R28, 0.25, R11 ;  /* 0x3e8000001c0b7823 */ /* 0x000fe2000000000b */
[----:B------:R-:W-:Y:S01]  /*0720*/  FFMA R8, R23, 0.25, R12 ;  /* 0x3e80000017087823 */ /* 0x000fe2000000000c */
[----:B------:R-:W-:Y:S01]  /*0730*/  FMUL R5, R5, 0.70710676908493041992 ;  /* 0x3f3504f305057820 */ /* 0x000fe20000400000 */
[----:B------:R-:W-:Y:S01]  /*0740*/  FMUL R4, R4, 0.70710676908493041992 ;  /* 0x3f3504f304047820 */ /* 0x000fe20000400000 */
[----:B------:R-:W-:Y:S01]  /*0750*/  FMUL R6, R6, 0.70710676908493041992 ;  /* 0x3f3504f306067820 */ /* 0x000fe20000400000 */
[----:B------:R-:W-:Y:S01]  /*0760*/  FMUL R7, R7, 0.70710676908493041992 ;  /* 0x3f3504f307077820 */ /* 0x000fe20000400000 */
[----:B------:R-:W-:Y:S01]  /*0770*/  FMUL R8, R8, 0.70710676908493041992 ;  /* 0x3f3504f308087820 */ /* 0x000fe20000400000 */
[----:B------:R-:W-:Y:S01]  /*0780*/  FMUL R9, R9, 0.70710676908493041992 ;  /* 0x3f3504f309097820 */ /* 0x000fe20000400000 */
[----:B------:R-:W-:Y:S01]  /*0790*/  FMUL R10, R10, 0.70710676908493041992 ;  /* 0x3f3504f30a0a7820 */ /* 0x000fe20000400000 */
[----:B------:R-:W-:Y:S01]  /*07a0*/  FMUL R11, R11, 0.70710676908493041992 ;  /* 0x3f3504f30b0b7820 */ /* 0x000fe20000400000 */
[----:B------:R1:W-:Y:S04]  /*07b0*/  STS.128 [R3], R4 ;  /* 0x0000000403007388 */ /* 0x0003e80000000c00 */
[----:B------:R-:W-:Y:S01]  /*07c0*/  STS.128 [R3+0x10], R8 ;  /* 0x0000100803007388 */ /* 0x000fe20000000c00 */
[----:B------:R-:W-:-:S04]  /*07d0*/  LOP3.LUT R21, R0, 0x1fc, RZ, 0xc0, !PT ;  /* 0x000001fc00157812 */ /* 0x000fc800078ec0ff */
[----:B------:R-:W-:Y:S01]  /*07e0*/  LEA R0, R21, UR4, 0x2 ;  /* 0x0000000415007c11 */ /* 0x000fe2000f8e10ff */
[----:B------:R-:W-:Y:S01]  /*07f0*/  BAR.SYNC.DEFER_BLOCKING 0x0 ;  /* 0x0000000000007b1d */ /* 0x000fe20000010000 */
[C---:B------:R-:W-:Y:S02]  /*0800*/  FSETP.GT.AND P1, PT, R4.reuse, RZ, PT ;  /* 0x000000ff0400720b */ /* 0x040fe40003f24000 */
[----:B------:R-:W-:Y:S01]  /*0810*/  FSETP.GT.AND P0, PT, R5, RZ, PT ;  /* 0x000000ff0500720b */ /* 0x000fe20003f04000 */
[----:B------:R-:W-:Y:S01]  /*0820*/  FMUL R17, R4, 0.20000000298023223877 ;  /* 0x3e4ccccd04117820 */ /* 0x000fe20000400000 */
[----:B------:R-:W-:Y:S01]  /*0830*/  SEL R19, RZ, 0x1, !P1 ;  /* 0x00000001ff137807 */ /* 0x000fe20004800000 */
[----:B------:R-:W-:Y:S01]  /*0840*/  ULDC.64 UR4, c[0x0][0x210] ;  /* 0x0000840000047ab9 */ /* 0x000fe20000000a00 */
[----:B------:R-:W-:Y:S01]  /*0850*/  SEL R20, RZ, 0x1, !P0 ;  /* 0x00000001ff147807 */ /* 0x000fe20004000000 */
[----:B------:R-:W2:Y:S03]  /*0860*/  LDS.128 R12, [R0] ;  /* 0x00000000000c7984 */ /* 0x000ea60000000c00 */
[----:B------:R-:W-:-:S02]  /*0870*/  PRMT R20, R19, 0x3340, R20 ;  /* 0x0000334013147816 */ /* 0x000fc40000000014 */
[----:B-1----:R-:W-:Y:S02]  /*0880*/  FSEL R4, R4, R17, P1 ;  /* 0x0000001104047208 */ /* 0x002fe40000800000 */
[----:B------:R-:W1:Y:S01]  /*0890*/  LDS.128 R16, [R0+0x800] ;  /* 0x0008000000107984 */ /* 0x000e620000000c00 */
[----:B------:R-:W-:Y:S02]  /*08a0*/  LOP3.LUT R21, R24, R21, RZ, 0xfc, !PT ;  /* 0x0000001518157212 */ /* 0x000fe400078efcff */
[----:B------:R-:W-:Y:S02]  /*08b0*/  FSETP.GT.AND P4, PT, R6, RZ, PT ;  /* 0x000000ff0600720b */ /* 0x000fe40003f84000 */
[----:B------:R-:W-:Y:S01]  /*08c0*/  FSETP.GT.AND P3, PT, R7, RZ, PT ;  /* 0x000000ff0700720b */ /* 0x000fe20003f64000 */
[----:B------:R-:W-:Y:S01]  /*08d0*/  IMAD.WIDE R32, R21, 0x4, R32 ;  /* 0x0000000415207825 */ /* 0x000fe200078e0220 */
[----:B------:R-:W-:Y:S02]  /*08e0*/  FSETP.GT.AND P6, PT, R10, RZ, PT ;  /* 0x000000ff0a00720b */ /* 0x000fe40003fc4000 */
[----:B------:R-:W-:-:S02]  /*08f0*/  FSETP.GT.AND P5, PT, R11, RZ, PT ;  /* 0x000000ff0b00720b */ /* 0x000fc40003fa4000 */
[----:B------:R-:W-:Y:S02]  /*0900*/  SEL R23, RZ, 0x1, !P4 ;  /* 0x00000001ff177807 */ /* 0x000fe40006000000 */
[----:B------:R-:W-:Y:S02]  /*0910*/  SEL R22, RZ, 0x1, !P3 ;  /* 0x00000001ff167807 */ /* 0x000fe40005800000 */
[----:B------:R-:W-:Y:S02]  /*0920*/  SEL R25, RZ, 0x1, !P5 ;  /* 0x00000001ff197807 */ /* 0x000fe40006800000 */
[----:B------:R-:W-:Y:S02]  /*0930*/  SEL R26, RZ, 0x1, !P6 ;  /* 0x00000001ff1a7807 */ /* 0x000fe40007000000 */
[----:B------:R-:W-:Y:S02]  /*0940*/  FSETP.GT.AND P1, PT, R9, RZ, PT ;  /* 0x000000ff0900720b */ /* 0x000fe40003f24000 */
[----:B------:R-:W-:-:S02]  /*0950*/  FSETP.GT.AND P2, PT, R8, RZ, PT ;  /* 0x000000ff0800720b */ /* 0x000fc40003f44000 */
[----:B------:R-:W-:Y:S01]  /*0960*/  SHF.R.S32.HI R24, RZ, 0x1f, R24 ;  /* 0x0000001fff187819 */ /* 0x000fe20000011418 */
[----:B--2---:R2:W-:Y:S03]  /*0970*/  STG.E.128 desc[UR6][R32.64], R12 ;  /* 0x0000000c20007986 */ /* 0x0045e6000c101d06 */
[----:B------:R-:W-:Y:S01]  /*0980*/  SHF.L.U64.HI R24, R21, 0x2, R24 ;  /* 0x0000000215187819 */ /* 0x000fe20000010218 */
[----:B--2---:R-:W-:Y:S01]  /*0990*/  FMUL R12, R5, 0.20000000298023223877 ;  /* 0x3e4ccccd050c7820 */ /* 0x004fe20000400000 */
[----:B------:R-:W-:Y:S02]  /*09a0*/  PRMT R15, R23, 0x3340, R22 ;  /* 0x00003340170f7816 */ /* 0x000fe40000000016 */
[----:B------:R-:W-:Y:S02]  /*09b0*/  PRMT R13, R26, 0x3340, R25 ;  /* 0x000033401a0d7816 */ /* 0x000fe40000000019 */
[----:B------:R-:W-:-:S02]  /*09c0*/  SEL R14, RZ, 0x1, !P1 ;  /* 0x00000001ff0e7807 */ /* 0x000fc40004800000 */
[----:B------:R-:W-:Y:S01]  /*09d0*/  SEL R25, RZ, 0x1, !P2 ;  /* 0x00000001ff197807 */ /* 0x000fe20005000000 */
[----:B------:R-:W-:Y:S01]  /*09e0*/  FMUL R23, R6, 0.20000000298023223877 ;  /* 0x3e4ccccd06177820 */ /* 0x000fe20000400000 */
[----:B------:R-:W-:Y:S01]  /*09f0*/  FSEL R5, R5, R12, P0 ;  /* 0x0000000c05057208 */ /* 0x000fe20000000000 */
[----:B------:R-:W-:Y:S01]  /*0a00*/  FMUL R22, R7, 0.20000000298023223877 ;  /* 0x3e4ccccd07167820 */ /* 0x000fe20000400000 */
[----:B------:R-:W-:Y:S01]  /*0a10*/  PRMT R12, R20, 0x5410, R15 ;  /* 0x00005410140c7816 */ /* 0x000fe2000000000f */
[----:B------:R-:W-:Y:S01]  /*0a20*/  IMAD.SHL.U32 R20, R21, 0x4, RZ ;  /* 0x0000000415147824 */ /* 0x000fe200078e00ff */
[----:B------:R-:W-:Y:S02]  /*0a30*/  PRMT R14, R25, 0x3340, R14 ;  /* 0x00003340190e7816 */ /* 0x000fe4000000000e */
[----:B------:R-:W-:Y:S01]  /*0a40*/  FSEL R6, R6, R23, P4 ;  /* 0x0000001706067208 */ /* 0x000fe20002000000 */
[----:B------:R-:W-:Y:S01]  /*0a50*/  FMUL R23, R10, 0.20000000298023223877 ;  /* 0x3e4ccccd0a177820 */ /* 0x000fe20000400000 */
[----:B------:R-:W-:-:S02]  /*0a60*/  PRMT R13, R14, 0x5410, R13 ;  /* 0x000054100e0d7816 */ /* 0x000fc4000000000d */
[----:B------:R-:W-:Y:S02]  /*0a70*/  FSEL R7, R7, R22, P3 ;  /* 0x0000001607077208 */ /* 0x000fe40001800000 */
[----:B------:R-:W-:Y:S02]  /*0a80*/  IADD3 R14, P0, R20, UR4, RZ ;  /* 0x00000004140e7c10 */ /* 0x000fe4000ff1e0ff */
[----:B------:R-:W-:Y:S02]  /*0a90*/  IADD3 R22, P3, R2, UR8, RZ ;  /* 0x0000000802167c10 */ /* 0x000fe4000ff7e0ff */
[----:B------:R-:W-:Y:S02]  /*0aa0*/  FSEL R10, R10, R23, P6 ;  /* 0x000000170a0a7208 */ /* 0x000fe40003000000 */
[----:B------:R-:W-:Y:S01]  /*0ab0*/  IADD3.X R15, R24, UR5, RZ, P0, !PT ;  /* 0x00000005180f7c10 */ /* 0x000fe200087fe4ff */
[C---:B------:R-:W-:Y:S01]  /*0ac0*/  FMUL R26, R11.reuse, 0.20000000298023223877 ;  /* 0x3e4ccccd0b1a7820 */ /* 0x040fe20000400000 */
[----:B------:R-:W-:Y:S01]  /*0ad0*/  LEA.HI.X.SX32 R23, R2, UR9, 0x1, P3 ;  /* 0x0000000902177c11 */ /* 0x000fe200098f0eff */
[C---:B------:R-:W-:Y:S01]  /*0ae0*/  FMUL R25, R8.reuse, 0.20000000298023223877 ;  /* 0x3e4ccccd08197820 */ /* 0x040fe20000400000 */
[----:B------:R-:W-:Y:S01]  /*0af0*/  ULDC.64 UR4, c[0x0][0x230] ;  /* 0x00008c0000047ab9 */ /* 0x000fe20000000a00 */
[----:B-1----:R-:W-:Y:S04]  /*0b00*/  STG.E.128 desc[UR6][R14.64+0x800], R16 ;  /* 0x000800100e007986 */ /* 0x002fe8000c101d06 */
[----:B------:R4:W-:Y:S01]  /*0b10*/  STG.E.64 desc[UR6][R22.64], R12 ;  /* 0x0000000c16007986 */ /* 0x0009e2000c101b06 */
[----:B------:R-:W-:Y:S01]  /*0b20*/  BAR.SYNC.DEFER_BLOCKING 0x0 ;  /* 0x0000000000007b1d */ /* 0x000fe20000010000 */
[----:B------:R-:W-:Y:S01]  /*0b30*/  FSEL R11, R11, R26, P5 ;  /* 0x0000001a0b0b7208 */ /* 0x000fe20002800000 */
[----:B------:R-:W-:Y:S01]  /*0b40*/  FMUL R26, R9, 0.20000000298023223877 ;  /* 0x3e4ccccd091a7820 */ /* 0x000fe20000400000 */
[----:B------:R-:W-:-:S04]  /*0b50*/  FSEL R8, R8, R25, P2 ;  /* 0x0000001908087208 */ /* 0x000fc80001000000 */
[----:B------:R-:W-:Y:S01]  /*0b60*/  FSEL R9, R9, R26, P1 ;  /* 0x0000001a09097208 */ /* 0x000fe20000800000 */
[----:B------:R-:W-:Y:S04]  /*0b70*/  STS.128 [R3], R4 ;  /* 0x0000000403007388 */ /* 0x000fe80000000c00 */
[----:B------:R-:W-:Y:S01]  /*0b80*/  STS.128 [R3+0x10], R8 ;  /* 0x0000100803007388 */ /* 0x000fe20000000c00 */
[----:B------:R-:W-:Y:S06]  /*0b90*/  BAR.SYNC.DEFER_BLOCKING 0x0 ;  /* 0x0000000000007b1d */ /* 0x000fec0000010000 */
[----:B------:R-:W1:Y:S04]  /*0ba0*/  LDS.128 R28, [R0] ;  /* 0x00000000001c7984 */ /* 0x000e680000000c00 */
[----:B------:R-:W2:Y:S01]  /*0bb0*/  LDS.128 R32, [R0+0x800] ;  /* 0x0008000000207984 */ /* 0x000ea20000000c00 */
[----:B------:R-:W-:Y:S01]  /*0bc0*/  IADD3 R26, P0, R20, UR4, RZ ;  /* 0x00000004141a7c10 */ /* 0x000fe2000ff1e0ff */
[----:B----4-:R-:W-:-:S03]  /*0bd0*/  IMAD.WIDE R12, R21, 0x4, R36 ;  /* 0x00000004150c7825 */ /* 0x010fc600078e0224 */
[----:B------:R-:W-:Y:S02]  /*0be0*/  IADD3.X R27, R24, UR5, RZ, P0, !PT ;  /* 0x00000005181b7c10 */ /* 0x000fe400087fe4ff */
[----:B-1----:R-:W-:Y:S04]  /*0bf0*/  STG.E.128 desc[UR6][R12.64], R28 ;  /* 0x0000001c0c007986 */ /* 0x002fe8000c101d06 */
[----:B--2---:R-:W-:Y:S01]  /*0c00*/  STG.E.128 desc[UR6][R26.64+0x800], R32 ;  /* 0x000800201a007986 */ /* 0x004fe2000c101d06 */
[----:B------:R-:W-:Y:S05]  /*0c10*/  EXIT ;  /* 0x000000000000794d */ /* 0x000fea0003800000 */
.L_x_0:
[----:B------:R-:W-:-:S00]  /*0c20*/  BRA `(.L_x_0) ;  /* 0xfffffffc00fc7947 */ /* 0x000fc0000383ffff */
[----:B------:R-:W-:-:S00]  /*0c30*/  NOP ;  /* 0x0000000000007918 */ /* 0x000fc00000000000 */
        /* <DEDUP_REMOVED lines=12> */
.L_x_1:


//--------------------- .nv.shared.triton_poi_fused_add_avg_pool2d_convolution_div_leaky_relu_13 --------------------------
	.section	.nv.shared.triton_poi_fused_add_avg_pool2d_convolution_div_leaky_relu_13,"aw",@nobits
	.sectionflags	@""
	.align	16
	.zero		1024


//--------------------- .nv.constant0.triton_poi_fused_add_avg_pool2d_convolution_div_leaky_relu_13 --------------------------
	.section	.nv.constant0.triton_poi_fused_add_avg_pool2d_convolution_div_leaky_relu_13,"a",@progbits
	.sectionflags	@""
	.align	4
.nv.constant0.triton_poi_fused_add_avg_pool2d_convolution_div_leaky_relu_13:
	.zero		572
